//
// Generated by NVIDIA NVVM Compiler
//
// Compiler Build ID: CL-36424714
// Cuda compilation tools, release 13.0, V13.0.88
// Based on NVVM 20.0.0
//

.version 9.0
.target sm_100
.address_size 64

	// .globl	relu_backward

.visible .entry relu_backward(
	.param .u64 .ptr .align 1 relu_backward_param_0,
	.param .u64 .ptr .align 1 relu_backward_param_1,
	.param .u64 .ptr .align 1 relu_backward_param_2,
	.param .u32 relu_backward_param_3
)
{
	.reg .pred 	%p<3>;
	.reg .b32 	%r<6>;
	.reg .b32 	%f<6>;
	.reg .b64 	%rd<13>;

	ld.param.u64 	%rd1, [relu_backward_param_0];
	ld.param.u64 	%rd2, [relu_backward_param_1];
	ld.param.u64 	%rd3, [relu_backward_param_2];
	ld.param.u32 	%r2, [relu_backward_param_3];
	mov.u32 	%r3, %ctaid.x;
	mov.u32 	%r4, %ntid.x;
	mov.u32 	%r5, %tid.x;
	mad.lo.s32 	%r1, %r3, %r4, %r5;
	setp.ge.s32 	%p1, %r1, %r2;
	@%p1 bra 	$L__BB0_4;
	cvta.to.global.u64 	%rd4, %rd2;
	mul.wide.s32 	%rd5, %r1, 4;
	add.s64 	%rd6, %rd4, %rd5;
	ld.global.f32 	%f4, [%rd6];
	setp.leu.f32 	%p2, %f4, 0f00000000;
	mov.f32 	%f5, 0f00000000;
	@%p2 bra 	$L__BB0_3;
	cvta.to.global.u64 	%rd7, %rd1;
	add.s64 	%rd9, %rd7, %rd5;
	ld.global.f32 	%f5, [%rd9];
$L__BB0_3:
	cvta.to.global.u64 	%rd10, %rd3;
	add.s64 	%rd12, %rd10, %rd5;
	st.global.f32 	[%rd12], %f5;
$L__BB0_4:
	ret;

}


// ===== COMPILED SASS (sm_100) =====

	.target	sm_100

	.elftype	@"ET_EXEC"


//--------------------- .note.nv.tkinfo           --------------------------
	.section	.note.nv.tkinfo,"",@"SHT_NOTE"
	.sectionflags	@"SHF_NOTE_NV_TKINFO"
	.tkinfo
        /*0018*/ 	.word	0x00000002
        /*0030*/ 	.string	""
        /*0030*/ 	.string	"ptxas"
        /*0030*/ 	.string	"Cuda compilation tools, release 13.0, V13.0.88"
        /*0030*/ 	.string	"Build cuda_13.0.r13.0/compiler.36424714_0"
        /*0030*/ 	.string	"-arch sm_100 -m 64 "



//--------------------- .note.nv.cuinfo           --------------------------
	.section	.note.nv.cuinfo,"",@"SHT_NOTE"
	.sectionflags	@"SHF_NOTE_NV_CUINFO"
        /*0018*/ 	.short	0x0002
        /*001a*/ 	.short	0x0064
        /*001c*/ 	.short	0x0082
	.zero		2


//--------------------- .nv.info                  --------------------------
	.section	.nv.info,"",@"SHT_CUDA_INFO"
	.align	4


	//----- nvinfo : EIATTR_REGCOUNT
	.align		4
        /*0000*/ 	.byte	0x04, 0x2f
        /*0002*/ 	.short	(.L_1 - .L_0)
	.align		4
.L_0:
        /*0004*/ 	.word	index@(relu_backward)
        /*0008*/ 	.word	0x0000000c


	//----- nvinfo : EIATTR_FRAME_SIZE
	.align		4
.L_1:
        /*000c*/ 	.byte	0x04, 0x11
        /*000e*/ 	.short	(.L_3 - .L_2)
	.align		4
.L_2:
        /*0010*/ 	.word	index@(relu_backward)
        /*0014*/ 	.word	0x00000000


	//----- nvinfo : EIATTR_MIN_STACK_SIZE
	.align		4
.L_3:
        /*0018*/ 	.byte	0x04, 0x12
        /*001a*/ 	.short	(.L_5 - .L_4)
	.align		4
.L_4:
        /*001c*/ 	.word	index@(relu_backward)
        /*0020*/ 	.word	0x00000000
.L_5:


//--------------------- .nv.compat                --------------------------
	.section	.nv.compat,"",@"SHT_CUDA_COMPAT_INFO"
	.align	4
        /*0000*/ 	.byte	0x02, 0x09, 0x00, 0x00, 0x02, 0x02, 0x01, 0x00, 0x02, 0x05, 0x05, 0x00, 0x03, 0x07, 0x01, 0x01
        /*0010*/ 	.byte	0x02, 0x03, 0x00, 0x00, 0x02, 0x06, 0x01, 0x00, 0x04, 0x0b, 0x08, 0x00, 0x09, 0x00, 0x00, 0x00
        /*0020*/ 	.byte	0x00, 0x00, 0x00, 0x00


//--------------------- .nv.info.relu_backward    --------------------------
	.section	.nv.info.relu_backward,"",@"SHT_CUDA_INFO"
	.sectionflags	@""
	.align	4


	//----- nvinfo : EIATTR_CUDA_API_VERSION
	.align		4
        /*0000*/ 	.byte	0x04, 0x37
        /*0002*/ 	.short	(.L_7 - .L_6)
.L_6:
        /*0004*/ 	.word	0x00000082


	//----- nvinfo : EIATTR_KPARAM_INFO
	.align		4
.L_7:
        /*0008*/ 	.byte	0x04, 0x17
        /*000a*/ 	.short	(.L_9 - .L_8)
.L_8:
        /*000c*/ 	.word	0x00000000
        /*0010*/ 	.short	0x0003
        /*0012*/ 	.short	0x0018
        /*0014*/ 	.byte	0x00, 0xf0, 0x11, 0x00


	//----- nvinfo : EIATTR_KPARAM_INFO
	.align		4
.L_9:
        /*0018*/ 	.byte	0x04, 0x17
        /*001a*/ 	.short	(.L_11 - .L_10)
.L_10:
        /*001c*/ 	.word	0x00000000
        /*0020*/ 	.short	0x0002
        /*0022*/ 	.short	0x0010
        /*0024*/ 	.byte	0x00, 0xf5, 0x21, 0x00


	//----- nvinfo : EIATTR_KPARAM_INFO
	.align		4
.L_11:
        /*0028*/ 	.byte	0x04, 0x17
        /*002a*/ 	.short	(.L_13 - .L_12)
.L_12:
        /*002c*/ 	.word	0x00000000
        /*0030*/ 	.short	0x0001
        /*0032*/ 	.short	0x0008
        /*0034*/ 	.byte	0x00, 0xf5, 0x21, 0x00


	//----- nvinfo : EIATTR_KPARAM_INFO
	.align		4
.L_13:
        /*0038*/ 	.byte	0x04, 0x17
        /*003a*/ 	.short	(.L_15 - .L_14)
.L_14:
        /*003c*/ 	.word	0x00000000
        /*0040*/ 	.short	0x0000
        /*0042*/ 	.short	0x0000
        /*0044*/ 	.byte	0x00, 0xf5, 0x21, 0x00


	//----- nvinfo : EIATTR_SPARSE_MMA_MASK
	.align		4
.L_15:
        /*0048*/ 	.byte	0x03, 0x50
        /*004a*/ 	.short	0x0000


	//----- nvinfo : EIATTR_MAXREG_COUNT
	.align		4
        /*004c*/ 	.byte	0x03, 0x1b
        /*004e*/ 	.short	0x00ff


	//----- nvinfo : EIATTR_MERCURY_ISA_VERSION
	.align		4
        /*0050*/ 	.byte	0x03, 0x5f
        /*0052*/ 	.short	0x0101


	//----- nvinfo : EIATTR_VRC_CTA_INIT_COUNT
	.align		4
        /*0054*/ 	.byte	0x02, 0x4a
	.zero		1
	.zero		1


	//----- nvinfo : EIATTR_EXIT_INSTR_OFFSETS
	.align		4
        /*0058*/ 	.byte	0x04, 0x1c
        /*005a*/ 	.short	(.L_17 - .L_16)


	//   ....[0]....
.L_16:
        /*005c*/ 	.word	0x00000070


	//   ....[1]....
        /*0060*/ 	.word	0x00000170


	//----- nvinfo : EIATTR_CRS_STACK_SIZE
	.align		4
.L_17:
        /*0064*/ 	.byte	0x04, 0x1e
        /*0066*/ 	.short	(.L_19 - .L_18)
.L_18:
        /*0068*/ 	.word	0x00000000


	//----- nvinfo : EIATTR_CBANK_PARAM_SIZE
	.align		4
.L_19:
        /*006c*/ 	.byte	0x03, 0x19
        /*006e*/ 	.short	0x001c


	//----- nvinfo : EIATTR_PARAM_CBANK
	.align		4
        /*0070*/ 	.byte	0x04, 0x0a
        /*0072*/ 	.short	(.L_21 - .L_20)
	.align		4
.L_20:
        /*0074*/ 	.word	index@(.nv.constant0.relu_backward)
        /*0078*/ 	.short	0x0380
        /*007a*/ 	.short	0x001c


	//----- nvinfo : EIATTR_SW_WAR
	.align		4
.L_21:
        /*007c*/ 	.byte	0x04, 0x36
        /*007e*/ 	.short	(.L_23 - .L_22)
.L_22:
        /*0080*/ 	.word	0x00000008
.L_23:


//--------------------- .nv.callgraph             --------------------------
	.section	.nv.callgraph,"",@"SHT_CUDA_CALLGRAPH"
	.align	4
	.sectionentsize	8
	.align		4
        /*0000*/ 	.word	0x00000000
	.align		4
        /*0004*/ 	.word	0xffffffff
	.align		4
        /*0008*/ 	.word	0x00000000
	.align		4
        /*000c*/ 	.word	0xfffffffe
	.align		4
        /*0010*/ 	.word	0x00000000
	.align		4
        /*0014*/ 	.word	0xfffffffd
	.align		4
        /*0018*/ 	.word	0x00000000
	.align		4
        /*001c*/ 	.word	0xfffffffc


//--------------------- .text.relu_backward       --------------------------
	.section	.text.relu_backward,"ax",@progbits
	.align	128
        .global         relu_backward
        .type           relu_backward,@function
        .size           relu_backward,(.L_x_3 - relu_backward)
        .other          relu_backward,@"STO_CUDA_ENTRY STV_DEFAULT"
relu_backward:
.text.relu_backward:
[----:B------:R-:W-:Y:S01]  /*0000*/  LDC R1, c[0x0][0x37c] ;  /* 0x0000df00ff017b82 */ /* 0x000fe20000000800 */
[----:B------:R-:W0:Y:S07]  /*0010*/  S2R R0, SR_TID.X ;  /* 0x0000000000007919 */ /* 0x000e2e0000002100 */
[----:B------:R-:W0:Y:S01]  /*0020*/  S2UR UR4, SR_CTAID.X ;  /* 0x00000000000479c3 */ /* 0x000e220000002500 */
[----:B------:R-:W1:Y:S07]  /*0030*/  LDCU UR5, c[0x0][0x398] ;  /* 0x00007300ff0577ac */ /* 0x000e6e0008000800 */
[----:B------:R-:W0:Y:S02]  /*0040*/  LDC R7, c[0x0][0x360] ;  /* 0x0000d800ff077b82 */ /* 0x000e240000000800 */
[----:B0-----:R-:W-:-:S05]  /*0050*/  IMAD R7, R7, UR4, R0 ;  /* 0x0000000407077c24 */ /* 0x001fca000f8e0200 */
[----:B-1----:R-:W-:-:S13]  /*0060*/  ISETP.GE.AND P0, PT, R7, UR5, PT ;  /* 0x0000000507007c0c */ /* 0x002fda000bf06270 */
[----:B------:R-:W-:Y:S05]  /*0070*/  @P0 EXIT ;  /* 0x000000000000094d */ /* 0x000fea0003800000 */
[----:B------:R-:W0:Y:S01]  /*0080*/  LDC.64 R2, c[0x0][0x388] ;  /* 0x0000e200ff027b82 */ /* 0x000e220000000a00 */
[----:B------:R-:W1:Y:S07]  /*0090*/  LDCU.64 UR4, c[0x0][0x358] ;  /* 0x00006b00ff0477ac */ /* 0x000e6e0008000a00 */
[----:B------:R-:W2:Y:S01]  /*00a0*/  LDC.64 R4, c[0x0][0x390] ;  /* 0x0000e400ff047b82 */ /* 0x000ea20000000a00 */
[----:B0-----:R-:W-:-:S06]  /*00b0*/  IMAD.WIDE R2, R7, 0x4, R2 ;  /* 0x0000000407027825 */ /* 0x001fcc00078e0202 */
[----:B-1----:R-:W3:Y:S01]  /*00c0*/  LDG.E R2, desc[UR4][R2.64] ;  /* 0x0000000402027981 */ /* 0x002ee2000c1e1900 */
[----:B------:R-:W-:Y:S01]  /*00d0*/  BSSY.RECONVERGENT B0, `(.L_x_0) ;  /* 0x0000008000007945 */ /* 0x000fe20003800200 */
[----:B------:R-:W-:Y:S02]  /*00e0*/  HFMA2 R9, -RZ, RZ, 0, 0 ;  /* 0x00000000ff097431 */ /* 0x000fe400000001ff */
[----:B--2---:R-:W-:Y:S01]  /*00f0*/  IMAD.WIDE R4, R7, 0x4, R4 ;  /* 0x0000000407047825 */ /* 0x004fe200078e0204 */
[----:B---3--:R-:W-:-:S13]  /*0100*/  FSETP.GT.AND P0, PT, R2, RZ, PT ;  /* 0x000000ff0200720b */ /* 0x008fda0003f04000 */
[----:B------:R-:W-:Y:S05]  /*0110*/  @!P0 BRA `(.L_x_1) ;  /* 0x00000000000c8947 */ /* 0x000fea0003800000 */
[----:B------:R-:W0:Y:S02]  /*0120*/  LDC.64 R2, c[0x0][0x380] ;  /* 0x0000e000ff027b82 */ /* 0x000e240000000a00 */
[----:B0-----:R-:W-:-:S05]  /*0130*/  IMAD.WIDE R2, R7, 0x4, R2 ;  /* 0x0000000407027825 */ /* 0x001fca00078e0202 */
[----:B------:R0:W5:Y:S02]  /*0140*/  LDG.E R9, desc[UR4][R2.64] ;  /* 0x0000000402097981 */ /* 0x000164000c1e1900 */
.L_x_1:
[----:B------:R-:W-:Y:S05]  /*0150*/  BSYNC.RECONVERGENT B0 ;  /* 0x0000000000007941 */ /* 0x000fea0003800200 */
.L_x_0:
[----:B-----5:R-:W-:Y:S01]  /*0160*/  STG.E desc[UR4][R4.64], R9 ;  /* 0x0000000904007986 */ /* 0x020fe2000c101904 */
[----:B------:R-:W-:Y:S05]  /*0170*/  EXIT ;  /* 0x000000000000794d */ /* 0x000fea0003800000 */
.L_x_2:
[----:B------:R-:W-:-:S00]  /*0180*/  BRA `(.L_x_2) ;  /* 0xfffffffc00fc7947 */ /* 0x000fc0000383ffff */
[----:B------:R-:W-:-:S00]  /*0190*/  NOP ;  /* 0x0000000000007918 */ /* 0x000fc00000000000 */
        /* <DEDUP_REMOVED lines=14> */
.L_x_3:


//--------------------- .nv.shared.reserved.0     --------------------------
	.section	.nv.shared.reserved.0,"aw",@nobits
	.weak		__nv_reservedSMEM_offset_0_alias
	.size		__nv_reservedSMEM_offset_0_alias, 0, 64
	.other		__nv_reservedSMEM_offset_0_alias,@"STO_CUDA_RESERVED_SHARED STV_DEFAULT"
__nv_reservedSMEM_offset_0_alias:
	.zero		0
	.zero		64


//--------------------- .nv.constant0.relu_backward --------------------------
	.section	.nv.constant0.relu_backward,"a",@progbits
	.sectionflags	@""
	.align	4
.nv.constant0.relu_backward:
	.zero		924


//--------------------- SYMBOLS --------------------------

	.type		.nv.reservedSmem.offset0,@object
	.size		.nv.reservedSmem.offset0,0x4
